//
// Generated by NVIDIA NVVM Compiler
//
// Compiler Build ID: CL-36424714
// Cuda compilation tools, release 13.0, V13.0.88
// Based on NVVM 20.0.0
//

.version 9.0
.target sm_100
.address_size 64

	// .globl	_Z6kernelPj

.visible .entry _Z6kernelPj(
	.param .u64 .ptr .align 1 _Z6kernelPj_param_0
)
{
	.reg .b32 	%r<5>;
	.reg .b64 	%rd<5>;

	ld.param.u64 	%rd1, [_Z6kernelPj_param_0];
	cvta.to.global.u64 	%rd2, %rd1;
	mov.u32 	%r1, %ctaid.x;
	mov.u32 	%r2, %ntid.x;
	mov.u32 	%r3, %tid.x;
	mad.lo.s32 	%r4, %r1, %r2, %r3;
	mul.wide.u32 	%rd3, %r4, 4;
	add.s64 	%rd4, %rd2, %rd3;
	st.global.u32 	[%rd4], %r4;
	ret;

}


// ===== COMPILED SASS (sm_100) =====

	.target	sm_100

	.elftype	@"ET_EXEC"


//--------------------- .note.nv.tkinfo           --------------------------
	.section	.note.nv.tkinfo,"",@"SHT_NOTE"
	.sectionflags	@"SHF_NOTE_NV_TKINFO"
	.tkinfo
        /*0018*/ 	.word	0x00000002
        /*0030*/ 	.string	""
        /*0030*/ 	.string	"ptxas"
        /*0030*/ 	.string	"Cuda compilation tools, release 13.0, V13.0.88"
        /*0030*/ 	.string	"Build cuda_13.0.r13.0/compiler.36424714_0"
        /*0030*/ 	.string	"-arch sm_100 -m 64 "



//--------------------- .note.nv.cuinfo           --------------------------
	.section	.note.nv.cuinfo,"",@"SHT_NOTE"
	.sectionflags	@"SHF_NOTE_NV_CUINFO"
        /*0018*/ 	.short	0x0002
        /*001a*/ 	.short	0x0064
        /*001c*/ 	.short	0x0082
	.zero		2


//--------------------- .nv.info                  --------------------------
	.section	.nv.info,"",@"SHT_CUDA_INFO"
	.align	4


	//----- nvinfo : EIATTR_REGCOUNT
	.align		4
        /*0000*/ 	.byte	0x04, 0x2f
        /*0002*/ 	.short	(.L_1 - .L_0)
	.align		4
.L_0:
        /*0004*/ 	.word	index@(_Z6kernelPj)
        /*0008*/ 	.word	0x00000008


	//----- nvinfo : EIATTR_FRAME_SIZE
	.align		4
.L_1:
        /*000c*/ 	.byte	0x04, 0x11
        /*000e*/ 	.short	(.L_3 - .L_2)
	.align		4
.L_2:
        /*0010*/ 	.word	index@(_Z6kernelPj)
        /*0014*/ 	.word	0x00000000


	//----- nvinfo : EIATTR_MIN_STACK_SIZE
	.align		4
.L_3:
        /*0018*/ 	.byte	0x04, 0x12
        /*001a*/ 	.short	(.L_5 - .L_4)
	.align		4
.L_4:
        /*001c*/ 	.word	index@(_Z6kernelPj)
        /*0020*/ 	.word	0x00000000
.L_5:


//--------------------- .nv.compat                --------------------------
	.section	.nv.compat,"",@"SHT_CUDA_COMPAT_INFO"
	.align	4
        /*0000*/ 	.byte	0x02, 0x09, 0x00, 0x00, 0x02, 0x02, 0x01, 0x00, 0x02, 0x05, 0x05, 0x00, 0x03, 0x07, 0x01, 0x01
        /*0010*/ 	.byte	0x02, 0x03, 0x00, 0x00, 0x02, 0x06, 0x01, 0x00, 0x04, 0x0b, 0x08, 0x00, 0x09, 0x00, 0x00, 0x00
        /*0020*/ 	.byte	0x00, 0x00, 0x00, 0x00


//--------------------- .nv.info._Z6kernelPj      --------------------------
	.section	.nv.info._Z6kernelPj,"",@"SHT_CUDA_INFO"
	.sectionflags	@""
	.align	4


	//----- nvinfo : EIATTR_CUDA_API_VERSION
	.align		4
        /*0000*/ 	.byte	0x04, 0x37
        /*0002*/ 	.short	(.L_7 - .L_6)
.L_6:
        /*0004*/ 	.word	0x00000082


	//----- nvinfo : EIATTR_KPARAM_INFO
	.align		4
.L_7:
        /*0008*/ 	.byte	0x04, 0x17
        /*000a*/ 	.short	(.L_9 - .L_8)
.L_8:
        /*000c*/ 	.word	0x00000000
        /*0010*/ 	.short	0x0000
        /*0012*/ 	.short	0x0000
        /*0014*/ 	.byte	0x00, 0xf5, 0x21, 0x00


	//----- nvinfo : EIATTR_SPARSE_MMA_MASK
	.align		4
.L_9:
        /*0018*/ 	.byte	0x03, 0x50
        /*001a*/ 	.short	0x0000


	//----- nvinfo : EIATTR_MAXREG_COUNT
	.align		4
        /*001c*/ 	.byte	0x03, 0x1b
        /*001e*/ 	.short	0x00ff


	//----- nvinfo : EIATTR_MERCURY_ISA_VERSION
	.align		4
        /*0020*/ 	.byte	0x03, 0x5f
        /*0022*/ 	.short	0x0101


	//----- nvinfo : EIATTR_VRC_CTA_INIT_COUNT
	.align		4
        /*0024*/ 	.byte	0x02, 0x4a
	.zero		1
	.zero		1


	//----- nvinfo : EIATTR_EXIT_INSTR_OFFSETS
	.align		4
        /*0028*/ 	.byte	0x04, 0x1c
        /*002a*/ 	.short	(.L_11 - .L_10)


	//   ....[0]....
.L_10:
        /*002c*/ 	.word	0x00000090


	//----- nvinfo : EIATTR_CBANK_PARAM_SIZE
	.align		4
.L_11:
        /*0030*/ 	.byte	0x03, 0x19
        /*0032*/ 	.short	0x0008


	//----- nvinfo : EIATTR_PARAM_CBANK
	.align		4
        /*0034*/ 	.byte	0x04, 0x0a
        /*0036*/ 	.short	(.L_13 - .L_12)
	.align		4
.L_12:
        /*0038*/ 	.word	index@(.nv.constant0._Z6kernelPj)
        /*003c*/ 	.short	0x0380
        /*003e*/ 	.short	0x0008


	//----- nvinfo : EIATTR_SW_WAR
	.align		4
.L_13:
        /*0040*/ 	.byte	0x04, 0x36
        /*0042*/ 	.short	(.L_15 - .L_14)
.L_14:
        /*0044*/ 	.word	0x00000008
.L_15:


//--------------------- .nv.callgraph             --------------------------
	.section	.nv.callgraph,"",@"SHT_CUDA_CALLGRAPH"
	.align	4
	.sectionentsize	8
	.align		4
        /*0000*/ 	.word	0x00000000
	.align		4
        /*0004*/ 	.word	0xffffffff
	.align		4
        /*0008*/ 	.word	0x00000000
	.align		4
        /*000c*/ 	.word	0xfffffffe
	.align		4
        /*0010*/ 	.word	0x00000000
	.align		4
        /*0014*/ 	.word	0xfffffffd
	.align		4
        /*0018*/ 	.word	0x00000000
	.align		4
        /*001c*/ 	.word	0xfffffffc


//--------------------- .text._Z6kernelPj         --------------------------
	.section	.text._Z6kernelPj,"ax",@progbits
	.align	128
        .global         _Z6kernelPj
        .type           _Z6kernelPj,@function
        .size           _Z6kernelPj,(.L_x_1 - _Z6kernelPj)
        .other          _Z6kernelPj,@"STO_CUDA_ENTRY STV_DEFAULT"
_Z6kernelPj:
.text._Z6kernelPj:
[----:B------:R-:W-:Y:S01]  /*0000*/  LDC R1, c[0x0][0x37c] ;  /* 0x0000df00ff017b82 */ /* 0x000fe20000000800 */
[----:B------:R-:W0:Y:S07]  /*0010*/  S2R R0, SR_TID.X ;  /* 0x0000000000007919 */ /* 0x000e2e0000002100 */
[----:B------:R-:W0:Y:S01]  /*0020*/  S2UR UR6, SR_CTAID.X ;  /* 0x00000000000679c3 */ /* 0x000e220000002500 */
[----:B------:R-:W1:Y:S07]  /*0030*/  LDCU.64 UR4, c[0x0][0x358] ;  /* 0x00006b00ff0477ac */ /* 0x000e6e0008000a00 */
[----:B------:R-:W0:Y:S08]  /*0040*/  LDC R5, c[0x0][0x360] ;  /* 0x0000d800ff057b82 */ /* 0x000e300000000800 */
[----:B------:R-:W2:Y:S01]  /*0050*/  LDC.64 R2, c[0x0][0x380] ;  /* 0x0000e000ff027b82 */ /* 0x000ea20000000a00 */
[----:B0-----:R-:W-:-:S04]  /*0060*/  IMAD R5, R5, UR6, R0 ;  /* 0x0000000605057c24 */ /* 0x001fc8000f8e0200 */
[----:B--2---:R-:W-:-:S05]  /*0070*/  IMAD.WIDE.U32 R2, R5, 0x4, R2 ;  /* 0x0000000405027825 */ /* 0x004fca00078e0002 */
[----:B-1----:R-:W-:Y:S01]  /*0080*/  STG.E desc[UR4][R2.64], R5 ;  /* 0x0000000502007986 */ /* 0x002fe2000c101904 */
[----:B------:R-:W-:Y:S05]  /*0090*/  EXIT ;  /* 0x000000000000794d */ /* 0x000fea0003800000 */
.L_x_0:
[----:B------:R-:W-:-:S00]  /*00a0*/  BRA `(.L_x_0) ;  /* 0xfffffffc00fc7947 */ /* 0x000fc0000383ffff */
[----:B------:R-:W-:-:S00]  /*00b0*/  NOP ;  /* 0x0000000000007918 */ /* 0x000fc00000000000 */
        /* <DEDUP_REMOVED lines=12> */
.L_x_1:


//--------------------- .nv.shared.reserved.0     --------------------------
	.section	.nv.shared.reserved.0,"aw",@nobits
	.weak		__nv_reservedSMEM_offset_0_alias
	.size		__nv_reservedSMEM_offset_0_alias, 0, 64
	.other		__nv_reservedSMEM_offset_0_alias,@"STO_CUDA_RESERVED_SHARED STV_DEFAULT"
__nv_reservedSMEM_offset_0_alias:
	.zero		0
	.zero		64


//--------------------- .nv.constant0._Z6kernelPj --------------------------
	.section	.nv.constant0._Z6kernelPj,"a",@progbits
	.sectionflags	@""
	.align	4
.nv.constant0._Z6kernelPj:
	.zero		904


//--------------------- SYMBOLS --------------------------

	.type		.nv.reservedSmem.offset0,@object
	.size		.nv.reservedSmem.offset0,0x4
